//
// Generated by NVIDIA NVVM Compiler
//
// Compiler Build ID: CL-36424714
// Cuda compilation tools, release 13.0, V13.0.88
// Based on NVVM 20.0.0
//

.version 9.0
.target sm_100
.address_size 64

	// .globl	_Z15TiledConvKernel6Matrix6FilterS_
// _ZZ15TiledConvKernel6Matrix6FilterS_E11shared_Msub has been demoted
// _ZZ15TiledConvKernel6Matrix6FilterS_E11shared_Fsub has been demoted

.visible .entry _Z15TiledConvKernel6Matrix6FilterS_(
	.param .align 8 .b8 _Z15TiledConvKernel6Matrix6FilterS__param_0[24],
	.param .align 8 .b8 _Z15TiledConvKernel6Matrix6FilterS__param_1[24],
	.param .align 8 .b8 _Z15TiledConvKernel6Matrix6FilterS__param_2[24]
)
{
	.reg .pred 	%p<38>;
	.reg .b32 	%r<57>;
	.reg .b64 	%rd<36>;
	.reg .b64 	%fd<145>;
	// demoted variable
	.shared .align 8 .b8 _ZZ15TiledConvKernel6Matrix6FilterS_E11shared_Msub[24576];
	// demoted variable
	.shared .align 8 .b8 _ZZ15TiledConvKernel6Matrix6FilterS_E11shared_Fsub[13824];
	ld.param.u32 	%r2, [_Z15TiledConvKernel6Matrix6FilterS__param_0+8];
	ld.param.u64 	%rd2, [_Z15TiledConvKernel6Matrix6FilterS__param_1+16];
	ld.param.u32 	%r3, [_Z15TiledConvKernel6Matrix6FilterS__param_2+4];
	ld.param.u32 	%r4, [_Z15TiledConvKernel6Matrix6FilterS__param_2+8];
	ld.param.u64 	%rd3, [_Z15TiledConvKernel6Matrix6FilterS__param_2+16];
	ld.param.u32 	%r1, [_Z15TiledConvKernel6Matrix6FilterS__param_0+4];
	ld.param.u64 	%rd6, [_Z15TiledConvKernel6Matrix6FilterS__param_0+16];
	cvta.to.global.u64 	%rd1, %rd6;
	mov.u32 	%r5, %tid.y;
	mov.u32 	%r15, %tid.x;
	mov.u32 	%r16, %ctaid.y;
	mov.u32 	%r17, %ctaid.x;
	mov.u32 	%r6, %ctaid.z;
	mul.lo.s32 	%r18, %r16, 30;
	add.s32 	%r7, %r18, %r5;
	mul.lo.s32 	%r19, %r17, 30;
	add.s32 	%r8, %r19, %r15;
	mad.lo.s32 	%r20, %r18, %r1, %r19;
	cvt.s64.s32 	%rd4, %r20;
	mad.lo.s32 	%r9, %r5, 30, %r15;
	setp.gt.u32 	%p2, %r9, 1023;
	shl.b32 	%r21, %r9, 3;
	mov.u32 	%r22, _ZZ15TiledConvKernel6Matrix6FilterS_E11shared_Msub;
	add.s32 	%r10, %r22, %r21;
	@%p2 bra 	$L__BB0_2;
	and.b32  	%r23, %r9, 31;
	shr.u32 	%r24, %r9, 5;
	mad.lo.s32 	%r25, %r24, %r1, %r23;
	cvt.s64.s32 	%rd7, %r25;
	add.s64 	%rd8, %rd7, %rd4;
	shl.b64 	%rd9, %rd8, 3;
	add.s64 	%rd10, %rd1, %rd9;
	ld.global.f64 	%fd55, [%rd10];
	st.shared.f64 	[%r10], %fd55;
$L__BB0_2:
	setp.gt.u32 	%p3, %r9, 123;
	@%p3 bra 	$L__BB0_4;
	add.s32 	%r26, %r9, 900;
	and.b32  	%r27, %r26, 31;
	shr.u32 	%r28, %r26, 5;
	mad.lo.s32 	%r29, %r28, %r1, %r27;
	cvt.s64.s32 	%rd11, %r29;
	add.s64 	%rd12, %rd11, %rd4;
	shl.b64 	%rd13, %rd12, 3;
	add.s64 	%rd14, %rd1, %rd13;
	ld.global.f64 	%fd56, [%rd14];
	st.shared.f64 	[%r10+7200], %fd56;
$L__BB0_4:
	setp.gt.u32 	%p4, %r9, 1023;
	@%p4 bra 	$L__BB0_6;
	and.b32  	%r30, %r9, 31;
	shr.u32 	%r31, %r9, 5;
	add.s32 	%r32, %r31, %r2;
	mad.lo.s32 	%r33, %r32, %r1, %r30;
	cvt.s64.s32 	%rd15, %r33;
	add.s64 	%rd16, %rd15, %rd4;
	shl.b64 	%rd17, %rd16, 3;
	add.s64 	%rd18, %rd1, %rd17;
	ld.global.f64 	%fd57, [%rd18];
	st.shared.f64 	[%r10+8192], %fd57;
$L__BB0_6:
	setp.gt.u32 	%p5, %r9, 123;
	@%p5 bra 	$L__BB0_8;
	add.s32 	%r34, %r9, 900;
	and.b32  	%r35, %r34, 31;
	shr.u32 	%r36, %r34, 5;
	add.s32 	%r37, %r36, %r2;
	mad.lo.s32 	%r38, %r37, %r1, %r35;
	cvt.s64.s32 	%rd19, %r38;
	add.s64 	%rd20, %rd19, %rd4;
	shl.b64 	%rd21, %rd20, 3;
	add.s64 	%rd22, %rd1, %rd21;
	ld.global.f64 	%fd58, [%rd22];
	st.shared.f64 	[%r10+15392], %fd58;
$L__BB0_8:
	setp.gt.u32 	%p6, %r9, 1023;
	shl.b32 	%r11, %r2, 1;
	@%p6 bra 	$L__BB0_10;
	and.b32  	%r39, %r9, 31;
	shr.u32 	%r40, %r9, 5;
	add.s32 	%r41, %r40, %r11;
	mad.lo.s32 	%r42, %r41, %r1, %r39;
	cvt.s64.s32 	%rd23, %r42;
	add.s64 	%rd24, %rd23, %rd4;
	shl.b64 	%rd25, %rd24, 3;
	add.s64 	%rd26, %rd1, %rd25;
	ld.global.f64 	%fd59, [%rd26];
	st.shared.f64 	[%r10+16384], %fd59;
$L__BB0_10:
	setp.gt.u32 	%p7, %r9, 123;
	@%p7 bra 	$L__BB0_12;
	add.s32 	%r43, %r9, 900;
	and.b32  	%r44, %r43, 31;
	shr.u32 	%r45, %r43, 5;
	add.s32 	%r46, %r45, %r11;
	mad.lo.s32 	%r47, %r46, %r1, %r44;
	cvt.s64.s32 	%rd27, %r47;
	add.s64 	%rd28, %rd27, %rd4;
	shl.b64 	%rd29, %rd28, 3;
	add.s64 	%rd30, %rd1, %rd29;
	ld.global.f64 	%fd60, [%rd30];
	st.shared.f64 	[%r10+23584], %fd60;
$L__BB0_12:
	bar.sync 	0;
	setp.gt.u32 	%p8, %r9, 1727;
	cvta.to.global.u64 	%rd31, %rd2;
	mul.wide.u32 	%rd32, %r9, 8;
	add.s64 	%rd5, %rd31, %rd32;
	mov.u32 	%r49, _ZZ15TiledConvKernel6Matrix6FilterS_E11shared_Fsub;
	add.s32 	%r12, %r49, %r21;
	@%p8 bra 	$L__BB0_14;
	ld.global.f64 	%fd61, [%rd5];
	st.shared.f64 	[%r12], %fd61;
$L__BB0_14:
	setp.gt.u32 	%p9, %r9, 827;
	@%p9 bra 	$L__BB0_16;
	ld.global.f64 	%fd62, [%rd5+7200];
	st.shared.f64 	[%r12+7200], %fd62;
$L__BB0_16:
	bar.sync 	0;
	max.u32 	%r50, %r7, %r8;
	setp.lt.u32 	%p1, %r50, 1024;
	setp.gt.u32 	%p10, %r50, 1023;
	mad.lo.s32 	%r13, %r6, 216, %r49;
	shl.b32 	%r52, %r5, 4;
	add.s32 	%r14, %r10, %r52;
	mov.f64 	%fd119, 0d0000000000000000;
	@%p10 bra 	$L__BB0_18;
	ld.shared.f64 	%fd64, [%r13];
	ld.shared.f64 	%fd65, [%r14];
	fma.rn.f64 	%fd119, %fd64, %fd65, 0d0000000000000000;
$L__BB0_18:
	not.pred 	%p11, %p1;
	@%p11 bra 	$L__BB0_20;
	ld.shared.f64 	%fd66, [%r13+8];
	ld.shared.f64 	%fd67, [%r14+8];
	fma.rn.f64 	%fd119, %fd66, %fd67, %fd119;
$L__BB0_20:
	@%p11 bra 	$L__BB0_22;
	ld.shared.f64 	%fd68, [%r13+16];
	ld.shared.f64 	%fd69, [%r14+16];
	fma.rn.f64 	%fd119, %fd68, %fd69, %fd119;
$L__BB0_22:
	@%p11 bra 	$L__BB0_24;
	ld.shared.f64 	%fd70, [%r13+24];
	ld.shared.f64 	%fd71, [%r14+256];
	fma.rn.f64 	%fd119, %fd70, %fd71, %fd119;
$L__BB0_24:
	@%p11 bra 	$L__BB0_26;
	ld.shared.f64 	%fd72, [%r13+32];
	ld.shared.f64 	%fd73, [%r14+264];
	fma.rn.f64 	%fd119, %fd72, %fd73, %fd119;
$L__BB0_26:
	@%p11 bra 	$L__BB0_28;
	ld.shared.f64 	%fd74, [%r13+40];
	ld.shared.f64 	%fd75, [%r14+272];
	fma.rn.f64 	%fd119, %fd74, %fd75, %fd119;
$L__BB0_28:
	@%p11 bra 	$L__BB0_30;
	ld.shared.f64 	%fd76, [%r13+48];
	ld.shared.f64 	%fd77, [%r14+512];
	fma.rn.f64 	%fd119, %fd76, %fd77, %fd119;
$L__BB0_30:
	@%p11 bra 	$L__BB0_32;
	ld.shared.f64 	%fd78, [%r13+56];
	ld.shared.f64 	%fd79, [%r14+520];
	fma.rn.f64 	%fd119, %fd78, %fd79, %fd119;
$L__BB0_32:
	@%p11 bra 	$L__BB0_34;
	ld.shared.f64 	%fd80, [%r13+64];
	ld.shared.f64 	%fd81, [%r14+528];
	fma.rn.f64 	%fd119, %fd80, %fd81, %fd119;
$L__BB0_34:
	@%p11 bra 	$L__BB0_36;
	ld.shared.f64 	%fd82, [%r13+72];
	ld.shared.f64 	%fd83, [%r14+8192];
	fma.rn.f64 	%fd119, %fd82, %fd83, %fd119;
$L__BB0_36:
	@%p11 bra 	$L__BB0_38;
	ld.shared.f64 	%fd84, [%r13+80];
	ld.shared.f64 	%fd85, [%r14+8200];
	fma.rn.f64 	%fd119, %fd84, %fd85, %fd119;
$L__BB0_38:
	@%p11 bra 	$L__BB0_40;
	ld.shared.f64 	%fd86, [%r13+88];
	ld.shared.f64 	%fd87, [%r14+8208];
	fma.rn.f64 	%fd119, %fd86, %fd87, %fd119;
$L__BB0_40:
	@%p11 bra 	$L__BB0_42;
	ld.shared.f64 	%fd88, [%r13+96];
	ld.shared.f64 	%fd89, [%r14+8448];
	fma.rn.f64 	%fd119, %fd88, %fd89, %fd119;
$L__BB0_42:
	@%p11 bra 	$L__BB0_44;
	ld.shared.f64 	%fd90, [%r13+104];
	ld.shared.f64 	%fd91, [%r14+8456];
	fma.rn.f64 	%fd119, %fd90, %fd91, %fd119;
$L__BB0_44:
	@%p11 bra 	$L__BB0_46;
	ld.shared.f64 	%fd92, [%r13+112];
	ld.shared.f64 	%fd93, [%r14+8464];
	fma.rn.f64 	%fd119, %fd92, %fd93, %fd119;
$L__BB0_46:
	@%p11 bra 	$L__BB0_48;
	ld.shared.f64 	%fd94, [%r13+120];
	ld.shared.f64 	%fd95, [%r14+8704];
	fma.rn.f64 	%fd119, %fd94, %fd95, %fd119;
$L__BB0_48:
	@%p11 bra 	$L__BB0_50;
	ld.shared.f64 	%fd96, [%r13+128];
	ld.shared.f64 	%fd97, [%r14+8712];
	fma.rn.f64 	%fd119, %fd96, %fd97, %fd119;
$L__BB0_50:
	@%p11 bra 	$L__BB0_52;
	ld.shared.f64 	%fd98, [%r13+136];
	ld.shared.f64 	%fd99, [%r14+8720];
	fma.rn.f64 	%fd119, %fd98, %fd99, %fd119;
$L__BB0_52:
	@%p11 bra 	$L__BB0_54;
	ld.shared.f64 	%fd100, [%r13+144];
	ld.shared.f64 	%fd101, [%r14+16384];
	fma.rn.f64 	%fd119, %fd100, %fd101, %fd119;
$L__BB0_54:
	@%p11 bra 	$L__BB0_56;
	ld.shared.f64 	%fd102, [%r13+152];
	ld.shared.f64 	%fd103, [%r14+16392];
	fma.rn.f64 	%fd119, %fd102, %fd103, %fd119;
$L__BB0_56:
	@%p11 bra 	$L__BB0_58;
	ld.shared.f64 	%fd104, [%r13+160];
	ld.shared.f64 	%fd105, [%r14+16400];
	fma.rn.f64 	%fd119, %fd104, %fd105, %fd119;
$L__BB0_58:
	@%p11 bra 	$L__BB0_60;
	ld.shared.f64 	%fd106, [%r13+168];
	ld.shared.f64 	%fd107, [%r14+16640];
	fma.rn.f64 	%fd119, %fd106, %fd107, %fd119;
$L__BB0_60:
	@%p11 bra 	$L__BB0_62;
	ld.shared.f64 	%fd108, [%r13+176];
	ld.shared.f64 	%fd109, [%r14+16648];
	fma.rn.f64 	%fd119, %fd108, %fd109, %fd119;
$L__BB0_62:
	@%p11 bra 	$L__BB0_64;
	ld.shared.f64 	%fd110, [%r13+184];
	ld.shared.f64 	%fd111, [%r14+16656];
	fma.rn.f64 	%fd119, %fd110, %fd111, %fd119;
$L__BB0_64:
	@%p11 bra 	$L__BB0_66;
	ld.shared.f64 	%fd112, [%r13+192];
	ld.shared.f64 	%fd113, [%r14+16896];
	fma.rn.f64 	%fd119, %fd112, %fd113, %fd119;
$L__BB0_66:
	@%p11 bra 	$L__BB0_68;
	ld.shared.f64 	%fd114, [%r13+200];
	ld.shared.f64 	%fd115, [%r14+16904];
	fma.rn.f64 	%fd119, %fd114, %fd115, %fd119;
$L__BB0_68:
	@%p11 bra 	$L__BB0_70;
	ld.shared.f64 	%fd116, [%r13+208];
	ld.shared.f64 	%fd117, [%r14+16912];
	fma.rn.f64 	%fd119, %fd116, %fd117, %fd119;
$L__BB0_70:
	@%p11 bra 	$L__BB0_72;
	mul.lo.s32 	%r53, %r4, %r6;
	shl.b32 	%r54, %r7, 10;
	add.s32 	%r55, %r54, %r8;
	mad.lo.s32 	%r56, %r53, %r3, %r55;
	cvta.to.global.u64 	%rd33, %rd3;
	mul.wide.s32 	%rd34, %r56, 8;
	add.s64 	%rd35, %rd33, %rd34;
	st.global.f64 	[%rd35], %fd119;
$L__BB0_72:
	ret;

}


// ===== COMPILED SASS (sm_100) =====

	.target	sm_100

	.elftype	@"ET_EXEC"


//--------------------- .note.nv.tkinfo           --------------------------
	.section	.note.nv.tkinfo,"",@"SHT_NOTE"
	.sectionflags	@"SHF_NOTE_NV_TKINFO"
	.tkinfo
        /*0018*/ 	.word	0x00000002
        /*0030*/ 	.string	""
        /*0030*/ 	.string	"ptxas"
        /*0030*/ 	.string	"Cuda compilation tools, release 13.0, V13.0.88"
        /*0030*/ 	.string	"Build cuda_13.0.r13.0/compiler.36424714_0"
        /*0030*/ 	.string	"-arch sm_100 -m 64 "



//--------------------- .note.nv.cuinfo           --------------------------
	.section	.note.nv.cuinfo,"",@"SHT_NOTE"
	.sectionflags	@"SHF_NOTE_NV_CUINFO"
        /*0018*/ 	.short	0x0002
        /*001a*/ 	.short	0x0064
        /*001c*/ 	.short	0x0082
	.zero		2


//--------------------- .nv.info                  --------------------------
	.section	.nv.info,"",@"SHT_CUDA_INFO"
	.align	4


	//----- nvinfo : EIATTR_REGCOUNT
	.align		4
        /*0000*/ 	.byte	0x04, 0x2f
        /*0002*/ 	.short	(.L_1 - .L_0)
	.align		4
.L_0:
        /*0004*/ 	.word	index@(_Z15TiledConvKernel6Matrix6FilterS_)
        /*0008*/ 	.word	0x0000001c


	//----- nvinfo : EIATTR_FRAME_SIZE
	.align		4
.L_1:
        /*000c*/ 	.byte	0x04, 0x11
        /*000e*/ 	.short	(.L_3 - .L_2)
	.align		4
.L_2:
        /*0010*/ 	.word	index@(_Z15TiledConvKernel6Matrix6FilterS_)
        /*0014*/ 	.word	0x00000000


	//----- nvinfo : EIATTR_MIN_STACK_SIZE
	.align		4
.L_3:
        /*0018*/ 	.byte	0x04, 0x12
        /*001a*/ 	.short	(.L_5 - .L_4)
	.align		4
.L_4:
        /*001c*/ 	.word	index@(_Z15TiledConvKernel6Matrix6FilterS_)
        /*0020*/ 	.word	0x00000000
.L_5:


//--------------------- .nv.compat                --------------------------
	.section	.nv.compat,"",@"SHT_CUDA_COMPAT_INFO"
	.align	4
        /*0000*/ 	.byte	0x02, 0x09, 0x00, 0x00, 0x02, 0x02, 0x01, 0x00, 0x02, 0x05, 0x05, 0x00, 0x03, 0x07, 0x01, 0x01
        /*0010*/ 	.byte	0x02, 0x03, 0x00, 0x00, 0x02, 0x06, 0x01, 0x00, 0x04, 0x0b, 0x08, 0x00, 0x01, 0x00, 0x00, 0x00
        /*0020*/ 	.byte	0x00, 0x00, 0x00, 0x00


//--------------------- .nv.info._Z15TiledConvKernel6Matrix6FilterS_ --------------------------
	.section	.nv.info._Z15TiledConvKernel6Matrix6FilterS_,"",@"SHT_CUDA_INFO"
	.sectionflags	@""
	.align	4


	//----- nvinfo : EIATTR_CUDA_API_VERSION
	.align		4
        /*0000*/ 	.byte	0x04, 0x37
        /*0002*/ 	.short	(.L_7 - .L_6)
.L_6:
        /*0004*/ 	.word	0x00000082


	//----- nvinfo : EIATTR_KPARAM_INFO
	.align		4
.L_7:
        /*0008*/ 	.byte	0x04, 0x17
        /*000a*/ 	.short	(.L_9 - .L_8)
.L_8:
        /*000c*/ 	.word	0x00000000
        /*0010*/ 	.short	0x0002
        /*0012*/ 	.short	0x0030
        /*0014*/ 	.byte	0x00, 0xf0, 0x61, 0x00


	//----- nvinfo : EIATTR_KPARAM_INFO
	.align		4
.L_9:
        /*0018*/ 	.byte	0x04, 0x17
        /*001a*/ 	.short	(.L_11 - .L_10)
.L_10:
        /*001c*/ 	.word	0x00000000
        /*0020*/ 	.short	0x0001
        /*0022*/ 	.short	0x0018
        /*0024*/ 	.byte	0x00, 0xf0, 0x61, 0x00


	//----- nvinfo : EIATTR_KPARAM_INFO
	.align		4
.L_11:
        /*0028*/ 	.byte	0x04, 0x17
        /*002a*/ 	.short	(.L_13 - .L_12)
.L_12:
        /*002c*/ 	.word	0x00000000
        /*0030*/ 	.short	0x0000
        /*0032*/ 	.short	0x0000
        /*0034*/ 	.byte	0x00, 0xf0, 0x61, 0x00


	//----- nvinfo : EIATTR_SPARSE_MMA_MASK
	.align		4
.L_13:
        /*0038*/ 	.byte	0x03, 0x50
        /*003a*/ 	.short	0x0000


	//----- nvinfo : EIATTR_MAXREG_COUNT
	.align		4
        /*003c*/ 	.byte	0x03, 0x1b
        /*003e*/ 	.short	0x00ff


	//----- nvinfo : EIATTR_NUM_BARRIERS
	.align		4
        /*0040*/ 	.byte	0x02, 0x4c
        /*0042*/ 	.byte	0x01
	.zero		1


	//----- nvinfo : EIATTR_MERCURY_ISA_VERSION
	.align		4
        /*0044*/ 	.byte	0x03, 0x5f
        /*0046*/ 	.short	0x0101


	//----- nvinfo : EIATTR_VRC_CTA_INIT_COUNT
	.align		4
        /*0048*/ 	.byte	0x02, 0x4a
	.zero		1
	.zero		1


	//----- nvinfo : EIATTR_EXIT_INSTR_OFFSETS
	.align		4
        /*004c*/ 	.byte	0x04, 0x1c
        /*004e*/ 	.short	(.L_15 - .L_14)


	//   ....[0]....
.L_14:
        /*0050*/ 	.word	0x00000da0


	//   ....[1]....
        /*0054*/ 	.word	0x00000e30


	//----- nvinfo : EIATTR_CRS_STACK_SIZE
	.align		4
.L_15:
        /*0058*/ 	.byte	0x04, 0x1e
        /*005a*/ 	.short	(.L_17 - .L_16)
.L_16:
        /*005c*/ 	.word	0x00000000


	//----- nvinfo : EIATTR_CBANK_PARAM_SIZE
	.align		4
.L_17:
        /*0060*/ 	.byte	0x03, 0x19
        /*0062*/ 	.short	0x0048


	//----- nvinfo : EIATTR_PARAM_CBANK
	.align		4
        /*0064*/ 	.byte	0x04, 0x0a
        /*0066*/ 	.short	(.L_19 - .L_18)
	.align		4
.L_18:
        /*0068*/ 	.word	index@(.nv.constant0._Z15TiledConvKernel6Matrix6FilterS_)
        /*006c*/ 	.short	0x0380
        /*006e*/ 	.short	0x0048


	//----- nvinfo : EIATTR_SW_WAR
	.align		4
.L_19:
        /*0070*/ 	.byte	0x04, 0x36
        /*0072*/ 	.short	(.L_21 - .L_20)
.L_20:
        /*0074*/ 	.word	0x00000008
.L_21:


//--------------------- .nv.callgraph             --------------------------
	.section	.nv.callgraph,"",@"SHT_CUDA_CALLGRAPH"
	.align	4
	.sectionentsize	8
	.align		4
        /*0000*/ 	.word	0x00000000
	.align		4
        /*0004*/ 	.word	0xffffffff
	.align		4
        /*0008*/ 	.word	0x00000000
	.align		4
        /*000c*/ 	.word	0xfffffffe
	.align		4
        /*0010*/ 	.word	0x00000000
	.align		4
        /*0014*/ 	.word	0xfffffffd
	.align		4
        /*0018*/ 	.word	0x00000000
	.align		4
        /*001c*/ 	.word	0xfffffffc


//--------------------- .text._Z15TiledConvKernel6Matrix6FilterS_ --------------------------
	.section	.text._Z15TiledConvKernel6Matrix6FilterS_,"ax",@progbits
	.align	128
        .global         _Z15TiledConvKernel6Matrix6FilterS_
        .type           _Z15TiledConvKernel6Matrix6FilterS_,@function
        .size           _Z15TiledConvKernel6Matrix6FilterS_,(.L_x_28 - _Z15TiledConvKernel6Matrix6FilterS_)
        .other          _Z15TiledConvKernel6Matrix6FilterS_,@"STO_CUDA_ENTRY STV_DEFAULT"
_Z15TiledConvKernel6Matrix6FilterS_:
.text._Z15TiledConvKernel6Matrix6FilterS_:
[----:B------:R-:W-:Y:S01]  /*0000*/  LDC R1, c[0x0][0x37c] ;  /* 0x0000df00ff017b82 */ /* 0x000fe20000000800 */
[----:B------:R-:W0:Y:S01]  /*0010*/  S2R R15, SR_TID.Y ;  /* 0x00000000000f7919 */ /* 0x000e220000002200 */
[----:B------:R-:W1:Y:S01]  /*0020*/  LDCU UR5, c[0x0][0x384] ;  /* 0x00007080ff0577ac */ /* 0x000e620008000800 */
[----:B------:R-:W0:Y:S01]  /*0030*/  S2R R16, SR_TID.X ;  /* 0x0000000000107919 */ /* 0x000e220000002100 */
[----:B------:R-:W2:Y:S01]  /*0040*/  LDCU UR4, c[0x0][0x388] ;  /* 0x00007100ff0477ac */ /* 0x000ea20008000800 */
[----:B------:R-:W1:Y:S01]  /*0050*/  S2R R0, SR_CTAID.Y ;  /* 0x0000000000007919 */ /* 0x000e620000002600 */
[----:B------:R-:W3:Y:S01]  /*0060*/  LDCU.64 UR8, c[0x0][0x358] ;  /* 0x00006b00ff0877ac */ /* 0x000ee20008000a00 */
[----:B------:R-:W1:Y:S01]  /*0070*/  S2R R17, SR_CTAID.X ;  /* 0x0000000000117919 */ /* 0x000e620000002500 */
[----:B0-----:R-:W-:-:S05]  /*0080*/  IMAD R14, R15, 0x1e, R16 ;  /* 0x0000001e0f0e7824 */ /* 0x001fca00078e0210 */
[C---:B------:R-:W-:Y:S02]  /*0090*/  ISETP.GT.U32.AND P1, PT, R14.reuse, 0x3ff, PT ;  /* 0x000003ff0e00780c */ /* 0x040fe40003f24070 */
[----:B------:R-:W-:Y:S01]  /*00a0*/  ISETP.GT.U32.AND P0, PT, R14, 0x7b, PT ;  /* 0x0000007b0e00780c */ /* 0x000fe20003f04070 */
[----:B-1----:R-:W-:-:S04]  /*00b0*/  IMAD R22, R0, UR5, R17 ;  /* 0x0000000500167c24 */ /* 0x002fc8000f8e0211 */
[----:B------:R-:W-:-:S05]  /*00c0*/  IMAD R22, R22, 0x1e, RZ ;  /* 0x0000001e16167824 */ /* 0x000fca00078e02ff */
[----:B------:R-:W-:Y:S01]  /*00d0*/  SHF.R.S32.HI R20, RZ, 0x1f, R22 ;  /* 0x0000001fff147819 */ /* 0x000fe20000011416 */
[----:B------:R-:W0:Y:S01]  /*00e0*/  @!P1 LDC.64 R4, c[0x0][0x390] ;  /* 0x0000e400ff049b82 */ /* 0x000e220000000a00 */
[C---:B------:R-:W-:Y:S01]  /*00f0*/  @!P1 LOP3.LUT R2, R14.reuse, 0x1f, RZ, 0xc0, !PT ;  /* 0x0000001f0e029812 */ /* 0x040fe200078ec0ff */
[C---:B------:R-:W-:Y:S01]  /*0100*/  @!P0 VIADD R23, R14.reuse, 0x384 ;  /* 0x000003840e178836 */ /* 0x040fe20000000000 */
[----:B------:R-:W-:Y:S01]  /*0110*/  @!P1 SHF.R.U32.HI R3, RZ, 0x5, R14 ;  /* 0x00000005ff039819 */ /* 0x000fe2000001160e */
[C---:B------:R-:W-:Y:S01]  /*0120*/  @!P0 VIADD R25, R14.reuse, 0x384 ;  /* 0x000003840e198836 */ /* 0x040fe20000000000 */
[C---:B------:R-:W-:Y:S02]  /*0130*/  @!P1 LOP3.LUT R8, R14.reuse, 0x1f, RZ, 0xc0, !PT ;  /* 0x0000001f0e089812 */ /* 0x040fe400078ec0ff */
[C---:B--2---:R-:W-:Y:S01]  /*0140*/  @!P1 LEA.HI R9, R14.reuse, UR4, RZ, 0x1b ;  /* 0x000000040e099c11 */ /* 0x044fe2000f8fd8ff */
[----:B------:R-:W1:Y:S01]  /*0150*/  @!P1 LDC.64 R6, c[0x0][0x390] ;  /* 0x0000e400ff069b82 */ /* 0x000e620000000a00 */
[----:B------:R-:W-:Y:S01]  /*0160*/  @!P1 IMAD R11, R3, UR5, R2 ;  /* 0x00000005030b9c24 */ /* 0x000fe2000f8e0202 */
[----:B------:R-:W-:Y:S01]  /*0170*/  USHF.L.U32 UR4, UR4, 0x1, URZ ;  /* 0x0000000104047899 */ /* 0x000fe200080006ff */
[C---:B------:R-:W-:Y:S01]  /*0180*/  @!P0 VIADD R2, R14.reuse, 0x384 ;  /* 0x000003840e028836 */ /* 0x040fe20000000000 */
[----:B------:R-:W-:Y:S01]  /*0190*/  @!P1 LOP3.LUT R12, R14, 0x1f, RZ, 0xc0, !PT ;  /* 0x0000001f0e0c9812 */ /* 0x000fe200078ec0ff */
[----:B------:R-:W-:Y:S01]  /*01a0*/  @!P1 IMAD R9, R9, UR5, R8 ;  /* 0x0000000509099c24 */ /* 0x000fe2000f8e0208 */
[----:B------:R-:W-:-:S02]  /*01b0*/  @!P1 IADD3 R8, P2, PT, R22, R11, RZ ;  /* 0x0000000b16089210 */ /* 0x000fc40007f5e0ff */
[----:B------:R-:W2:Y:S01]  /*01c0*/  @!P0 LDC R18, c[0x0][0x388] ;  /* 0x0000e200ff128b82 */ /* 0x000ea20000000800 */
[----:B------:R-:W-:Y:S02]  /*01d0*/  @!P0 LOP3.LUT R21, R2, 0x1f, RZ, 0xc0, !PT ;  /* 0x0000001f02158812 */ /* 0x000fe400078ec0ff */
[----:B------:R-:W-:Y:S02]  /*01e0*/  @!P0 SHF.R.U32.HI R10, RZ, 0x5, R2 ;  /* 0x00000005ff0a8819 */ /* 0x000fe40000011602 */
[----:B------:R-:W-:Y:S02]  /*01f0*/  @!P1 LEA.HI R19, R14, UR4, RZ, 0x1b ;  /* 0x000000040e139c11 */ /* 0x000fe4000f8fd8ff */
[----:B------:R-:W-:Y:S01]  /*0200*/  @!P1 LEA.HI.X.SX32 R11, R11, R20, 0x1, P2 ;  /* 0x000000140b0b9211 */ /* 0x000fe200010f0eff */
[----:B------:R-:W4:Y:S01]  /*0210*/  @!P1 LDC.64 R2, c[0x0][0x390] ;  /* 0x0000e400ff029b82 */ /* 0x000f220000000a00 */
[----:B------:R-:W-:Y:S01]  /*0220*/  @!P0 IMAD R21, R10, UR5, R21 ;  /* 0x000000050a158c24 */ /* 0x000fe2000f8e0215 */
[----:B------:R-:W-:Y:S01]  /*0230*/  @!P1 IADD3 R10, P3, PT, R22, R9, RZ ;  /* 0x00000009160a9210 */ /* 0x000fe20007f7e0ff */
[----:B------:R-:W-:Y:S01]  /*0240*/  @!P1 IMAD R19, R19, UR5, R12 ;  /* 0x0000000513139c24 */ /* 0x000fe2000f8e020c */
[----:B0-----:R-:W-:-:S02]  /*0250*/  @!P1 LEA R4, P2, R8, R4, 0x3 ;  /* 0x0000000408049211 */ /* 0x001fc400078418ff */
[----:B------:R-:W-:Y:S02]  /*0260*/  @!P1 LEA.HI.X.SX32 R9, R9, R20, 0x1, P3 ;  /* 0x0000001409099211 */ /* 0x000fe400018f0eff */
[----:B-1----:R-:W-:Y:S01]  /*0270*/  @!P1 LEA R6, P3, R10, R6, 0x3 ;  /* 0x000000060a069211 */ /* 0x002fe200078618ff */
[----:B------:R-:W0:Y:S01]  /*0280*/  @!P0 LDC.64 R12, c[0x0][0x390] ;  /* 0x0000e400ff0c8b82 */ /* 0x000e220000000a00 */
[----:B------:R-:W-:Y:S02]  /*0290*/  @!P1 LEA.HI.X R5, R8, R5, R11, 0x3, P2 ;  /* 0x0000000508059211 */ /* 0x000fe400010f1c0b */
[----:B------:R-:W-:Y:S02]  /*02a0*/  @!P1 LEA.HI.X R7, R10, R7, R9, 0x3, P3 ;  /* 0x000000070a079211 */ /* 0x000fe400018f1c09 */
[C---:B------:R-:W-:Y:S02]  /*02b0*/  @!P0 LOP3.LUT R24, R23.reuse, 0x1f, RZ, 0xc0, !PT ;  /* 0x0000001f17188812 */ /* 0x040fe400078ec0ff */
[----:B------:R-:W-:Y:S01]  /*02c0*/  @!P0 LEA.HI R23, R23, UR4, RZ, 0x1b ;  /* 0x0000000417178c11 */ /* 0x000fe2000f8fd8ff */
[----:B------:R-:W1:Y:S01]  /*02d0*/  @!P0 LDC.64 R8, c[0x0][0x390] ;  /* 0x0000e400ff088b82 */ /* 0x000e620000000a00 */
[C---:B--2---:R-:W-:Y:S01]  /*02e0*/  @!P0 LEA.HI R18, R25.reuse, R18, RZ, 0x1b ;  /* 0x0000001219128211 */ /* 0x044fe200078fd8ff */
[----:B---3--:R-:W2:Y:S01]  /*02f0*/  @!P1 LDG.E.64 R4, desc[UR8][R4.64] ;  /* 0x0000000804049981 */ /* 0x008ea2000c1e1b00 */
[----:B------:R-:W-:Y:S01]  /*0300*/  @!P0 LOP3.LUT R25, R25, 0x1f, RZ, 0xc0, !PT ;  /* 0x0000001f19198812 */ /* 0x000fe200078ec0ff */
[----:B------:R-:W-:Y:S01]  /*0310*/  @!P0 IMAD R23, R23, UR5, R24 ;  /* 0x0000000517178c24 */ /* 0x000fe2000f8e0218 */
[----:B------:R-:W-:Y:S01]  /*0320*/  @!P1 IADD3 R24, P2, PT, R22, R19, RZ ;  /* 0x0000001316189210 */ /* 0x000fe20007f5e0ff */
[----:B------:R-:W3:Y:S02]  /*0330*/  @!P1 LDG.E.64 R6, desc[UR8][R6.64] ;  /* 0x0000000806069981 */ /* 0x000ee4000c1e1b00 */
[----:B------:R-:W5:Y:S01]  /*0340*/  @!P0 LDC.64 R10, c[0x0][0x390] ;  /* 0x0000e400ff0a8b82 */ /* 0x000f620000000a00 */
[----:B------:R-:W-:Y:S01]  /*0350*/  @!P1 LEA.HI.X.SX32 R19, R19, R20, 0x1, P2 ;  /* 0x0000001413139211 */ /* 0x000fe200010f0eff */
[----:B------:R-:W-:Y:S01]  /*0360*/  @!P0 IMAD R25, R18, UR5, R25 ;  /* 0x0000000512198c24 */ /* 0x000fe2000f8e0219 */
[----:B----4-:R-:W-:-:S04]  /*0370*/  @!P1 LEA R2, P2, R24, R2, 0x3 ;  /* 0x0000000218029211 */ /* 0x010fc800078418ff */
[----:B------:R-:W-:Y:S02]  /*0380*/  @!P1 LEA.HI.X R3, R24, R3, R19, 0x3, P2 ;  /* 0x0000000318039211 */ /* 0x000fe400010f1c13 */
[C---:B------:R-:W-:Y:S02]  /*0390*/  @!P0 IADD3 R18, P2, PT, R22.reuse, R21, RZ ;  /* 0x0000001516128210 */ /* 0x040fe40007f5e0ff */
[C---:B------:R-:W-:Y:S02]  /*03a0*/  @!P0 IADD3 R19, P4, PT, R22.reuse, R23, RZ ;  /* 0x0000001716138210 */ /* 0x040fe40007f9e0ff */
[----:B------:R-:W-:Y:S01]  /*03b0*/  @!P0 IADD3 R22, P3, PT, R22, R25, RZ ;  /* 0x0000001916168210 */ /* 0x000fe20007f7e0ff */
[----:B------:R-:W4:Y:S01]  /*03c0*/  @!P1 LDG.E.64 R2, desc[UR8][R2.64] ;  /* 0x0000000802029981 */ /* 0x000f22000c1e1b00 */
[-C--:B------:R-:W-:Y:S02]  /*03d0*/  @!P0 LEA.HI.X.SX32 R21, R21, R20.reuse, 0x1, P2 ;  /* 0x0000001415158211 */ /* 0x080fe400010f0eff */
[----:B------:R-:W-:-:S02]  /*03e0*/  @!P0 LEA.HI.X.SX32 R24, R23, R20, 0x1, P4 ;  /* 0x0000001417188211 */ /* 0x000fc400020f0eff */
[----:B------:R-:W-:Y:S02]  /*03f0*/  @!P0 LEA.HI.X.SX32 R20, R25, R20, 0x1, P3 ;  /* 0x0000001419148211 */ /* 0x000fe400018f0eff */
[----:B-1----:R-:W-:Y:S02]  /*0400*/  @!P0 LEA R8, P2, R18, R8, 0x3 ;  /* 0x0000000812088211 */ /* 0x002fe400078418ff */
[----:B0-----:R-:W-:Y:S02]  /*0410*/  @!P0 LEA R12, P4, R19, R12, 0x3 ;  /* 0x0000000c130c8211 */ /* 0x001fe400078818ff */
[----:B-----5:R-:W-:Y:S02]  /*0420*/  @!P0 LEA R10, P3, R22, R10, 0x3 ;  /* 0x0000000a160a8211 */ /* 0x020fe400078618ff */
[----:B------:R-:W-:Y:S02]  /*0430*/  @!P0 LEA.HI.X R9, R18, R9, R21, 0x3, P2 ;  /* 0x0000000912098211 */ /* 0x000fe400010f1c15 */
[----:B------:R-:W-:-:S02]  /*0440*/  @!P0 LEA.HI.X R11, R22, R11, R20, 0x3, P3 ;  /* 0x0000000b160b8211 */ /* 0x000fc400018f1c14 */
[----:B------:R-:W-:Y:S01]  /*0450*/  @!P0 LEA.HI.X R13, R19, R13, R24, 0x3, P4 ;  /* 0x0000000d130d8211 */ /* 0x000fe200020f1c18 */
[----:B------:R-:W0:Y:S01]  /*0460*/  S2UR UR5, SR_CgaCtaId ;  /* 0x00000000000579c3 */ /* 0x000e220000008800 */
[----:B------:R-:W5:Y:S04]  /*0470*/  @!P0 LDG.E.64 R8, desc[UR8][R8.64] ;  /* 0x0000000808088981 */ /* 0x000f68000c1e1b00 */
[----:B------:R-:W5:Y:S01]  /*0480*/  @!P0 LDG.E.64 R10, desc[UR8][R10.64] ;  /* 0x000000080a0a8981 */ /* 0x000f62000c1e1b00 */
[----:B------:R-:W-:Y:S02]  /*0490*/  UMOV UR4, 0x400 ;  /* 0x0000040000047882 */ /* 0x000fe40000000000 */
[----:B------:R-:W1:Y:S01]  /*04a0*/  LDC.64 R20, c[0x0][0x3a8] ;  /* 0x0000ea00ff147b82 */ /* 0x000e620000000a00 */
[----:B------:R-:W5:Y:S01]  /*04b0*/  @!P0 LDG.E.64 R12, desc[UR8][R12.64] ;  /* 0x000000080c0c8981 */ /* 0x000f62000c1e1b00 */
[----:B0-----:R-:W-:-:S06]  /*04c0*/  ULEA UR6, UR5, UR4, 0x18 ;  /* 0x0000000405067291 */ /* 0x001fcc000f8ec0ff */
[C---:B------:R-:W-:Y:S02]  /*04d0*/  LEA R19, R14.reuse, UR6, 0x3 ;  /* 0x000000060e137c11 */ /* 0x040fe4000f8e18ff */
[C---:B------:R-:W-:Y:S02]  /*04e0*/  ISETP.GT.U32.AND P2, PT, R14.reuse, 0x6bf, PT ;  /* 0x000006bf0e00780c */ /* 0x040fe40003f44070 */
[C---:B------:R-:W-:Y:S01]  /*04f0*/  ISETP.GT.U32.AND P3, PT, R14.reuse, 0x33b, PT ;  /* 0x0000033b0e00780c */ /* 0x040fe20003f64070 */
[----:B-1----:R-:W-:Y:S01]  /*0500*/  IMAD.WIDE.U32 R20, R14, 0x8, R20 ;  /* 0x000000080e147825 */ /* 0x002fe200078e0014 */
[----:B--2---:R-:W-:Y:S04]  /*0510*/  @!P1 STS.64 [R19], R4 ;  /* 0x0000000413009388 */ /* 0x004fe80000000a00 */
[----:B---3--:R-:W-:Y:S04]  /*0520*/  @!P1 STS.64 [R19+0x2000], R6 ;  /* 0x0020000613009388 */ /* 0x008fe80000000a00 */
[----:B----4-:R-:W-:Y:S04]  /*0530*/  @!P1 STS.64 [R19+0x4000], R2 ;  /* 0x0040000213009388 */ /* 0x010fe80000000a00 */
[----:B-----5:R-:W-:Y:S04]  /*0540*/  @!P0 STS.64 [R19+0x1c20], R8 ;  /* 0x001c200813008388 */ /* 0x020fe80000000a00 */
[----:B------:R0:W-:Y:S04]  /*0550*/  @!P0 STS.64 [R19+0x3c20], R10 ;  /* 0x003c200a13008388 */ /* 0x0001e80000000a00 */
[----:B------:R-:W-:Y:S01]  /*0560*/  @!P0 STS.64 [R19+0x5c20], R12 ;  /* 0x005c200c13008388 */ /* 0x000fe20000000a00 */
[----:B------:R-:W-:Y:S06]  /*0570*/  BAR.SYNC.DEFER_BLOCKING 0x0 ;  /* 0x0000000000007b1d */ /* 0x000fec0000010000 */
[----:B------:R-:W2:Y:S04]  /*0580*/  @!P2 LDG.E.64 R22, desc[UR8][R20.64] ;  /* 0x000000081416a981 */ /* 0x000ea8000c1e1b00 */
[----:B------:R-:W3:Y:S01]  /*0590*/  @!P3 LDG.E.64 R24, desc[UR8][R20.64+0x1c20] ;  /* 0x001c20081418b981 */ /* 0x000ee2000c1e1b00 */
[----:B------:R-:W-:Y:S01]  /*05a0*/  UIADD3 UR4, UPT, UPT, UR4, 0x6000, URZ ;  /* 0x0000600004047890 */ /* 0x000fe2000fffe0ff */
[----:B------:R-:W1:Y:S03]  /*05b0*/  S2UR UR6, SR_CTAID.Z ;  /* 0x00000000000679c3 */ /* 0x000e660000002700 */
[----:B------:R-:W-:-:S06]  /*05c0*/  ULEA UR4, UR5, UR4, 0x18 ;  /* 0x0000000405047291 */ /* 0x000fcc000f8ec0ff */
[----:B0-----:R-:W-:Y:S01]  /*05d0*/  LEA R11, R14, UR4, 0x3 ;  /* 0x000000040e0b7c11 */ /* 0x001fe2000f8e18ff */
[----:B------:R-:W-:Y:S02]  /*05e0*/  IMAD R16, R17, 0x1e, R16 ;  /* 0x0000001e11107824 */ /* 0x000fe400078e0210 */
[----:B------:R-:W-:-:S05]  /*05f0*/  IMAD R5, R0, 0x1e, R15 ;  /* 0x0000001e00057824 */ /* 0x000fca00078e020f */
[----:B------:R-:W-:-:S04]  /*0600*/  VIMNMX.U32 R0, PT, PT, R5, R16, !PT ;  /* 0x0000001005007248 */ /* 0x000fc80007fe0000 */
[C---:B------:R-:W-:Y:S01]  /*0610*/  ISETP.GT.U32.AND P0, PT, R0.reuse, 0x3ff, PT ;  /* 0x000003ff0000780c */ /* 0x040fe20003f04070 */
[----:B-1----:R-:W-:Y:S01]  /*0620*/  UIMAD UR5, UR6, 0xd8, UR4 ;  /* 0x000000d8060578a4 */ /* 0x002fe2000f8e0204 */
[----:B------:R-:W-:Y:S01]  /*0630*/  IMAD R15, R15, 0x10, R19 ;  /* 0x000000100f0f7824 */ /* 0x000fe200078e0213 */
[----:B------:R-:W-:Y:S02]  /*0640*/  ISETP.GE.U32.AND P1, PT, R0, 0x400, PT ;  /* 0x000004000000780c */ /* 0x000fe40003f26070 */
[----:B------:R-:W-:Y:S01]  /*0650*/  CS2R R2, SRZ ;  /* 0x0000000000027805 */ /* 0x000fe2000001ff00 */
[----:B------:R-:W-:Y:S01]  /*0660*/  BSSY.RECONVERGENT B0, `(.L_x_0) ;  /* 0x000000e000007945 */ /* 0x000fe20003800200 */
[----:B--2---:R-:W-:Y:S04]  /*0670*/  @!P2 STS.64 [R11], R22 ;  /* 0x000000160b00a388 */ /* 0x004fe80000000a00 */
[----:B---3--:R-:W-:Y:S01]  /*0680*/  @!P3 STS.64 [R11+0x1c20], R24 ;  /* 0x001c20180b00b388 */ /* 0x008fe20000000a00 */
[----:B------:R-:W-:Y:S06]  /*0690*/  BAR.SYNC.DEFER_BLOCKING 0x0 ;  /* 0x0000000000007b1d */ /* 0x000fec0000010000 */
[----:B------:R-:W-:Y:S04]  /*06a0*/  @!P0 LDS.64 R6, [UR5] ;  /* 0x00000005ff068984 */ /* 0x000fe80008000a00 */
[----:B------:R-:W0:Y:S02]  /*06b0*/  @!P0 LDS.64 R8, [R15] ;  /* 0x000000000f088984 */ /* 0x000e240000000a00 */
[----:B0-----:R-:W-:Y:S01]  /*06c0*/  @!P0 DFMA R2, R6, R8, RZ ;  /* 0x000000080602822b */ /* 0x001fe200000000ff */
[----:B------:R-:W-:Y:S10]  /*06d0*/  @P1 BRA `(.L_x_1) ;  /* 0x0000000000181947 */ /* 0x000ff40003800000 */
[----:B------:R-:W-:Y:S04]  /*06e0*/  LDS.64 R6, [UR5+0x8] ;  /* 0x00000805ff067984 */ /* 0x000fe80008000a00 */
[----:B------:R-:W0:Y:S04]  /*06f0*/  LDS.64 R8, [R15+0x8] ;  /* 0x000008000f087984 */ /* 0x000e280000000a00 */
[----:B------:R-:W-:Y:S04]  /*0700*/  LDS.64 R10, [UR5+0x10] ;  /* 0x00001005ff0a7984 */ /* 0x000fe80008000a00 */
[----:B------:R-:W1:Y:S01]  /*0710*/  LDS.64 R12, [R15+0x10] ;  /* 0x000010000f0c7984 */ /* 0x000e620000000a00 */
[----:B0-----:R-:W-:-:S08]  /*0720*/  DFMA R2, R6, R8, R2 ;  /* 0x000000080602722b */ /* 0x001fd00000000002 */
[----:B-1----:R-:W-:-:S11]  /*0730*/  DFMA R2, R10, R12, R2 ;  /* 0x0000000c0a02722b */ /* 0x002fd60000000002 */
.L_x_1:
[----:B------:R-:W-:Y:S05]  /*0740*/  BSYNC.RECONVERGENT B0 ;  /* 0x0000000000007941 */ /* 0x000fea0003800200 */
.L_x_0:
[----:B------:R-:W-:Y:S04]  /*0750*/  BSSY.RECONVERGENT B0, `(.L_x_2) ;  /* 0x0000063000007945 */ /* 0x000fe80003800200 */
[----:B------:R-:W-:Y:S04]  /*0760*/  BSSY.RELIABLE B1, `(.L_x_3) ;  /* 0x000005e000017945 */ /* 0x000fe80003800100 */
[----:B------:R-:W-:Y:S05]  /*0770*/  @P1 BRA `(.L_x_4) ;  /* 0x00000000001c1947 */ /* 0x000fea0003800000 */
[----:B------:R-:W-:Y:S04]  /*0780*/  LDS.64 R6, [UR5+0x18] ;  /* 0x00001805ff067984 */ /* 0x000fe80008000a00 */
[----:B------:R-:W0:Y:S02]  /*0790*/  LDS.64 R8, [R15+0x100] ;  /* 0x000100000f087984 */ /* 0x000e240000000a00 */
[----:B0-----:R-:W-:Y:S01]  /*07a0*/  DFMA R2, R6, R8, R2 ;  /* 0x000000080602722b */ /* 0x001fe20000000002 */
[----:B------:R-:W-:Y:S10]  /*07b0*/  @P1 BRA `(.L_x_5) ;  /* 0x00000000001c1947 */ /* 0x000ff40003800000 */
[----:B------:R-:W-:Y:S04]  /*07c0*/  LDS.64 R6, [UR5+0x20] ;  /* 0x00002005ff067984 */ /* 0x000fe80008000a00 */
[----:B------:R-:W0:Y:S02]  /*07d0*/  LDS.64 R8, [R15+0x108] ;  /* 0x000108000f087984 */ /* 0x000e240000000a00 */
[----:B0-----:R-:W-:-:S11]  /*07e0*/  DFMA R2, R6, R8, R2 ;  /* 0x000000080602722b */ /* 0x001fd60000000002 */
.L_x_4:
[----:B------:R-:W-:Y:S05]  /*07f0*/  @P1 BRA `(.L_x_6) ;  /* 0x00000000001c1947 */ /* 0x000fea0003800000 */
[----:B------:R-:W-:Y:S04]  /*0800*/  LDS.64 R6, [UR5+0x28] ;  /* 0x00002805ff067984 */ /* 0x000fe80008000a00 */
[----:B------:R-:W0:Y:S02]  /*0810*/  LDS.64 R8, [R15+0x110] ;  /* 0x000110000f087984 */ /* 0x000e240000000a00 */
[----:B0-----:R-:W-:-:S11]  /*0820*/  DFMA R2, R6, R8, R2 ;  /* 0x000000080602722b */ /* 0x001fd60000000002 */
.L_x_5:
[----:B------:R-:W-:Y:S05]  /*0830*/  @P1 BRA `(.L_x_7) ;  /* 0x00000000001c1947 */ /* 0x000fea0003800000 */
[----:B------:R-:W-:Y:S04]  /*0840*/  LDS.64 R6, [UR5+0x30] ;  /* 0x00003005ff067984 */ /* 0x000fe80008000a00 */
[----:B------:R-:W0:Y:S02]  /*0850*/  LDS.64 R8, [R15+0x200] ;  /* 0x000200000f087984 */ /* 0x000e240000000a00 */
[----:B0-----:R-:W-:-:S11]  /*0860*/  DFMA R2, R6, R8, R2 ;  /* 0x000000080602722b */ /* 0x001fd60000000002 */
.L_x_6:
[----:B------:R-:W-:Y:S05]  /*0870*/  @P1 BRA `(.L_x_8) ;  /* 0x00000000001c1947 */ /* 0x000fea0003800000 */
[----:B------:R-:W-:Y:S04]  /*0880*/  LDS.64 R6, [UR5+0x38] ;  /* 0x00003805ff067984 */ /* 0x000fe80008000a00 */
[----:B------:R-:W0:Y:S02]  /*0890*/  LDS.64 R8, [R15+0x208] ;  /* 0x000208000f087984 */ /* 0x000e240000000a00 */
[----:B0-----:R-:W-:-:S11]  /*08a0*/  DFMA R2, R6, R8, R2 ;  /* 0x000000080602722b */ /* 0x001fd60000000002 */
.L_x_7:
[----:B------:R-:W-:Y:S05]  /*08b0*/  @P1 BRA `(.L_x_9) ;  /* 0x00000000001c1947 */ /* 0x000fea0003800000 */
[----:B------:R-:W-:Y:S04]  /*08c0*/  LDS.64 R6, [UR5+0x40] ;  /* 0x00004005ff067984 */ /* 0x000fe80008000a00 */
[----:B------:R-:W0:Y:S02]  /*08d0*/  LDS.64 R8, [R15+0x210] ;  /* 0x000210000f087984 */ /* 0x000e240000000a00 */
[----:B0-----:R-:W-:-:S11]  /*08e0*/  DFMA R2, R6, R8, R2 ;  /* 0x000000080602722b */ /* 0x001fd60000000002 */
.L_x_8:
[----:B------:R-:W-:Y:S05]  /*08f0*/  @P1 BRA `(.L_x_10) ;  /* 0x00000000001c1947 */ /* 0x000fea0003800000 */
[----:B------:R-:W-:Y:S04]  /*0900*/  LDS.64 R6, [UR5+0x48] ;  /* 0x00004805ff067984 */ /* 0x000fe80008000a00 */
[----:B------:R-:W0:Y:S02]  /*0910*/  LDS.64 R8, [R15+0x2000] ;  /* 0x002000000f087984 */ /* 0x000e240000000a00 */
[----:B0-----:R-:W-:-:S11]  /*0920*/  DFMA R2, R6, R8, R2 ;  /* 0x000000080602722b */ /* 0x001fd60000000002 */
.L_x_9:
[----:B------:R-:W-:Y:S05]  /*0930*/  @P1 BRA `(.L_x_11) ;  /* 0x00000000001c1947 */ /* 0x000fea0003800000 */
[----:B------:R-:W-:Y:S04]  /*0940*/  LDS.64 R6, [UR5+0x50] ;  /* 0x00005005ff067984 */ /* 0x000fe80008000a00 */
[----:B------:R-:W0:Y:S02]  /*0950*/  LDS.64 R8, [R15+0x2008] ;  /* 0x002008000f087984 */ /* 0x000e240000000a00 */
[----:B0-----:R-:W-:-:S11]  /*0960*/  DFMA R2, R6, R8, R2 ;  /* 0x000000080602722b */ /* 0x001fd60000000002 */
.L_x_10:
[----:B------:R-:W-:Y:S05]  /*0970*/  @P1 BRA `(.L_x_12) ;  /* 0x00000000001c1947 */ /* 0x000fea0003800000 */
[----:B------:R-:W-:Y:S04]  /*0980*/  LDS.64 R6, [UR5+0x58] ;  /* 0x00005805ff067984 */ /* 0x000fe80008000a00 */
[----:B------:R-:W0:Y:S02]  /*0990*/  LDS.64 R8, [R15+0x2010] ;  /* 0x002010000f087984 */ /* 0x000e240000000a00 */
[----:B0-----:R-:W-:-:S11]  /*09a0*/  DFMA R2, R6, R8, R2 ;  /* 0x000000080602722b */ /* 0x001fd60000000002 */
.L_x_11:
[----:B------:R-:W-:Y:S05]  /*09b0*/  @P1 BRA `(.L_x_13) ;  /* 0x00000000001c1947 */ /* 0x000fea0003800000 */
[----:B------:R-:W-:Y:S04]  /*09c0*/  LDS.64 R6, [UR5+0x60] ;  /* 0x00006005ff067984 */ /* 0x000fe80008000a00 */
[----:B------:R-:W0:Y:S02]  /*09d0*/  LDS.64 R8, [R15+0x2100] ;  /* 0x002100000f087984 */ /* 0x000e240000000a00 */
[----:B0-----:R-:W-:-:S11]  /*09e0*/  DFMA R2, R6, R8, R2 ;  /* 0x000000080602722b */ /* 0x001fd60000000002 */
.L_x_12:
[----:B------:R-:W-:Y:S05]  /*09f0*/  @P1 BRA `(.L_x_14) ;  /* 0x00000000001c1947 */ /* 0x000fea0003800000 */
[----:B------:R-:W-:Y:S04]  /*0a00*/  LDS.64 R6, [UR5+0x68] ;  /* 0x00006805ff067984 */ /* 0x000fe80008000a00 */
[----:B------:R-:W0:Y:S02]  /*0a10*/  LDS.64 R8, [R15+0x2108] ;  /* 0x002108000f087984 */ /* 0x000e240000000a00 */
[----:B0-----:R-:W-:-:S11]  /*0a20*/  DFMA R2, R6, R8, R2 ;  /* 0x000000080602722b */ /* 0x001fd60000000002 */
.L_x_13:
[----:B------:R-:W-:Y:S05]  /*0a30*/  @P1 BRA `(.L_x_15) ;  /* 0x00000000001c1947 */ /* 0x000fea0003800000 */
[----:B------:R-:W-:Y:S04]  /*0a40*/  LDS.64 R6, [UR5+0x70] ;  /* 0x00007005ff067984 */ /* 0x000fe80008000a00 */
[----:B------:R-:W0:Y:S02]  /*0a50*/  LDS.64 R8, [R15+0x2110] ;  /* 0x002110000f087984 */ /* 0x000e240000000a00 */
[----:B0-----:R-:W-:-:S11]  /*0a60*/  DFMA R2, R6, R8, R2 ;  /* 0x000000080602722b */ /* 0x001fd60000000002 */
.L_x_14:
[----:B------:R-:W-:Y:S05]  /*0a70*/  @P1 BRA `(.L_x_16) ;  /* 0x00000000001c1947 */ /* 0x000fea0003800000 */
[----:B------:R-:W-:Y:S04]  /*0a80*/  LDS.64 R6, [UR5+0x78] ;  /* 0x00007805ff067984 */ /* 0x000fe80008000a00 */
[----:B------:R-:W0:Y:S02]  /*0a90*/  LDS.64 R8, [R15+0x2200] ;  /* 0x002200000f087984 */ /* 0x000e240000000a00 */
[----:B0-----:R-:W-:-:S11]  /*0aa0*/  DFMA R2, R6, R8, R2 ;  /* 0x000000080602722b */ /* 0x001fd60000000002 */
.L_x_15:
[----:B------:R-:W-:Y:S05]  /*0ab0*/  @P1 BRA `(.L_x_17) ;  /* 0x00000000001c1947 */ /* 0x000fea0003800000 */
[----:B------:R-:W-:Y:S04]  /*0ac0*/  LDS.64 R6, [UR5+0x80] ;  /* 0x00008005ff067984 */ /* 0x000fe80008000a00 */
[----:B------:R-:W0:Y:S02]  /*0ad0*/  LDS.64 R8, [R15+0x2208] ;  /* 0x002208000f087984 */ /* 0x000e240000000a00 */
[----:B0-----:R-:W-:-:S11]  /*0ae0*/  DFMA R2, R6, R8, R2 ;  /* 0x000000080602722b */ /* 0x001fd60000000002 */
.L_x_16:
[----:B------:R-:W-:Y:S05]  /*0af0*/  @P1 BRA `(.L_x_18) ;  /* 0x00000000001c1947 */ /* 0x000fea0003800000 */
[----:B------:R-:W-:Y:S04]  /*0b00*/  LDS.64 R6, [UR5+0x88] ;  /* 0x00008805ff067984 */ /* 0x000fe80008000a00 */
[----:B------:R-:W0:Y:S02]  /*0b10*/  LDS.64 R8, [R15+0x2210] ;  /* 0x002210000f087984 */ /* 0x000e240000000a00 */
[----:B0-----:R-:W-:-:S11]  /*0b20*/  DFMA R2, R6, R8, R2 ;  /* 0x000000080602722b */ /* 0x001fd60000000002 */
.L_x_17:
[----:B------:R-:W-:Y:S05]  /*0b30*/  @P1 BRA `(.L_x_19) ;  /* 0x00000000001c1947 */ /* 0x000fea0003800000 */
[----:B------:R-:W-:Y:S04]  /*0b40*/  LDS.64 R6, [UR5+0x90] ;  /* 0x00009005ff067984 */ /* 0x000fe80008000a00 */
[----:B------:R-:W0:Y:S02]  /*0b50*/  LDS.64 R8, [R15+0x4000] ;  /* 0x004000000f087984 */ /* 0x000e240000000a00 */
[----:B0-----:R-:W-:-:S11]  /*0b60*/  DFMA R2, R6, R8, R2 ;  /* 0x000000080602722b */ /* 0x001fd60000000002 */
.L_x_18:
[----:B------:R-:W-:Y:S05]  /*0b70*/  @P1 BRA `(.L_x_20) ;  /* 0x00000000001c1947 */ /* 0x000fea0003800000 */
[----:B------:R-:W-:Y:S04]  /*0b80*/  LDS.64 R6, [UR5+0x98] ;  /* 0x00009805ff067984 */ /* 0x000fe80008000a00 */
[----:B------:R-:W0:Y:S02]  /*0b90*/  LDS.64 R8, [R15+0x4008] ;  /* 0x004008000f087984 */ /* 0x000e240000000a00 */
[----:B0-----:R-:W-:-:S11]  /*0ba0*/  DFMA R2, R6, R8, R2 ;  /* 0x000000080602722b */ /* 0x001fd60000000002 */
.L_x_19:
[----:B------:R-:W-:Y:S05]  /*0bb0*/  @P1 BRA `(.L_x_21) ;  /* 0x00000000001c1947 */ /* 0x000fea0003800000 */
[----:B------:R-:W-:Y:S04]  /*0bc0*/  LDS.64 R6, [UR5+0xa0] ;  /* 0x0000a005ff067984 */ /* 0x000fe80008000a00 */
[----:B------:R-:W0:Y:S02]  /*0bd0*/  LDS.64 R8, [R15+0x4010] ;  /* 0x004010000f087984 */ /* 0x000e240000000a00 */
[----:B0-----:R-:W-:-:S11]  /*0be0*/  DFMA R2, R6, R8, R2 ;  /* 0x000000080602722b */ /* 0x001fd60000000002 */
.L_x_20:
[----:B------:R-:W-:Y:S05]  /*0bf0*/  @P1 BRA `(.L_x_22) ;  /* 0x00000000001c1947 */ /* 0x000fea0003800000 */
[----:B------:R-:W-:Y:S04]  /*0c00*/  LDS.64 R6, [UR5+0xa8] ;  /* 0x0000a805ff067984 */ /* 0x000fe80008000a00 */
[----:B------:R-:W0:Y:S02]  /*0c10*/  LDS.64 R8, [R15+0x4100] ;  /* 0x004100000f087984 */ /* 0x000e240000000a00 */
[----:B0-----:R-:W-:-:S11]  /*0c20*/  DFMA R2, R6, R8, R2 ;  /* 0x000000080602722b */ /* 0x001fd60000000002 */
.L_x_21:
[----:B------:R-:W-:Y:S05]  /*0c30*/  @P1 BRA `(.L_x_23) ;  /* 0x00000000001c1947 */ /* 0x000fea0003800000 */
[----:B------:R-:W-:Y:S04]  /*0c40*/  LDS.64 R6, [UR5+0xb0] ;  /* 0x0000b005ff067984 */ /* 0x000fe80008000a00 */
[----:B------:R-:W0:Y:S02]  /*0c50*/  LDS.64 R8, [R15+0x4108] ;  /* 0x004108000f087984 */ /* 0x000e240000000a00 */
[----:B0-----:R-:W-:-:S11]  /*0c60*/  DFMA R2, R6, R8, R2 ;  /* 0x000000080602722b */ /* 0x001fd60000000002 */
.L_x_22:
[----:B------:R-:W-:Y:S05]  /*0c70*/  @P1 BRA `(.L_x_24) ;  /* 0x00000000001c1947 */ /* 0x000fea0003800000 */
[----:B------:R-:W-:Y:S04]  /*0c80*/  LDS.64 R6, [UR5+0xb8] ;  /* 0x0000b805ff067984 */ /* 0x000fe80008000a00 */
[----:B------:R-:W0:Y:S02]  /*0c90*/  LDS.64 R8, [R15+0x4110] ;  /* 0x004110000f087984 */ /* 0x000e240000000a00 */
[----:B0-----:R-:W-:-:S11]  /*0ca0*/  DFMA R2, R6, R8, R2 ;  /* 0x000000080602722b */ /* 0x001fd60000000002 */
.L_x_23:
[----:B------:R-:W-:Y:S05]  /*0cb0*/  @P1 BRA `(.L_x_25) ;  /* 0x0000000000201947 */ /* 0x000fea0003800000 */
[----:B------:R-:W-:Y:S04]  /*0cc0*/  LDS.64 R6, [UR5+0xc0] ;  /* 0x0000c005ff067984 */ /* 0x000fe80008000a00 */
[----:B------:R-:W0:Y:S02]  /*0cd0*/  LDS.64 R8, [R15+0x4200] ;  /* 0x004200000f087984 */ /* 0x000e240000000a00 */
[----:B0-----:R-:W-:-:S11]  /*0ce0*/  DFMA R2, R6, R8, R2 ;  /* 0x000000080602722b */ /* 0x001fd60000000002 */
.L_x_24:
[----:B------:R-:W-:Y:S05]  /*0cf0*/  @P1 BREAK.RELIABLE B1 ;  /* 0x0000000000011942 */ /* 0x000fea0003800100 */
[----:B------:R-:W-:Y:S05]  /*0d00*/  @P1 BRA `(.L_x_26) ;  /* 0x00000000001c1947 */ /* 0x000fea0003800000 */
[----:B------:R-:W-:Y:S04]  /*0d10*/  LDS.64 R6, [UR5+0xc8] ;  /* 0x0000c805ff067984 */ /* 0x000fe80008000a00 */
[----:B------:R-:W0:Y:S02]  /*0d20*/  LDS.64 R8, [R15+0x4208] ;  /* 0x004208000f087984 */ /* 0x000e240000000a00 */
[----:B0-----:R-:W-:-:S11]  /*0d30*/  DFMA R2, R6, R8, R2 ;  /* 0x000000080602722b */ /* 0x001fd60000000002 */
.L_x_25:
[----:B------:R-:W-:Y:S05]  /*0d40*/  BSYNC.RELIABLE B1 ;  /* 0x0000000000017941 */ /* 0x000fea0003800100 */
.L_x_3:
[----:B------:R-:W-:Y:S04]  /*0d50*/  @!P1 LDS.64 R8, [R15+0x4210] ;  /* 0x004210000f089984 */ /* 0x000fe80000000a00 */
[----:B------:R-:W0:Y:S02]  /*0d60*/  @!P1 LDS.64 R6, [UR5+0xd0] ;  /* 0x0000d005ff069984 */ /* 0x000e240008000a00 */
[----:B0-----:R-:W-:-:S11]  /*0d70*/  @!P1 DFMA R2, R6, R8, R2 ;  /* 0x000000080602922b */ /* 0x001fd60000000002 */
.L_x_26:
[----:B------:R-:W-:Y:S05]  /*0d80*/  BSYNC.RECONVERGENT B0 ;  /* 0x0000000000007941 */ /* 0x000fea0003800200 */
.L_x_2:
[----:B------:R-:W-:Y:S05]  /*0d90*/  WARPSYNC.ALL ;  /* 0x0000000000007948 */ /* 0x000fea0003800000 */
[----:B------:R-:W-:Y:S05]  /*0da0*/  @P1 EXIT ;  /* 0x000000000000194d */ /* 0x000fea0003800000 */
[----:B------:R-:W0:Y:S01]  /*0db0*/  LDCU UR4, c[0x0][0x3b8] ;  /* 0x00007700ff0477ac */ /* 0x000e220008000800 */
[----:B------:R-:W1:Y:S01]  /*0dc0*/  LDC R0, c[0x0][0x3b4] ;  /* 0x0000ed00ff007b82 */ /* 0x000e620000000800 */
[----:B------:R-:W-:-:S07]  /*0dd0*/  IMAD R5, R5, 0x400, R16 ;  /* 0x0000040005057824 */ /* 0x000fce00078e0210 */
[----:B------:R-:W2:Y:S01]  /*0de0*/  LDC.64 R6, c[0x0][0x3c0] ;  /* 0x0000f000ff067b82 */ /* 0x000ea20000000a00 */
[----:B0-----:R-:W-:-:S06]  /*0df0*/  UIMAD UR4, UR6, UR4, URZ ;  /* 0x00000004060472a4 */ /* 0x001fcc000f8e02ff */
[----:B-1----:R-:W-:-:S04]  /*0e00*/  IMAD R5, R0, UR4, R5 ;  /* 0x0000000400057c24 */ /* 0x002fc8000f8e0205 */
[----:B--2---:R-:W-:-:S05]  /*0e10*/  IMAD.WIDE R4, R5, 0x8, R6 ;  /* 0x0000000805047825 */ /* 0x004fca00078e0206 */
[----:B------:R-:W-:Y:S01]  /*0e20*/  STG.E.64 desc[UR8][R4.64], R2 ;  /* 0x0000000204007986 */ /* 0x000fe2000c101b08 */
[----:B------:R-:W-:Y:S05]  /*0e30*/  EXIT ;  /* 0x000000000000794d */ /* 0x000fea0003800000 */
.L_x_27:
[----:B------:R-:W-:-:S00]  /*0e40*/  BRA `(.L_x_27) ;  /* 0xfffffffc00fc7947 */ /* 0x000fc0000383ffff */
[----:B------:R-:W-:-:S00]  /*0e50*/  NOP ;  /* 0x0000000000007918 */ /* 0x000fc00000000000 */
        /* <DEDUP_REMOVED lines=10> */
.L_x_28:


//--------------------- .nv.shared._Z15TiledConvKernel6Matrix6FilterS_ --------------------------
	.section	.nv.shared._Z15TiledConvKernel6Matrix6FilterS_,"aw",@nobits
	.sectionflags	@""
	.align	8
.nv.shared._Z15TiledConvKernel6Matrix6FilterS_:
	.zero		39424


//--------------------- .nv.shared.reserved.0     --------------------------
	.section	.nv.shared.reserved.0,"aw",@nobits
	.weak		__nv_reservedSMEM_offset_0_alias
	.size		__nv_reservedSMEM_offset_0_alias, 0, 64
	.other		__nv_reservedSMEM_offset_0_alias,@"STO_CUDA_RESERVED_SHARED STV_DEFAULT"
__nv_reservedSMEM_offset_0_alias:
	.zero		0
	.zero		64


//--------------------- .nv.constant0._Z15TiledConvKernel6Matrix6FilterS_ --------------------------
	.section	.nv.constant0._Z15TiledConvKernel6Matrix6FilterS_,"a",@progbits
	.sectionflags	@""
	.align	4
.nv.constant0._Z15TiledConvKernel6Matrix6FilterS_:
	.zero		968


//--------------------- SYMBOLS --------------------------

	.type		.nv.reservedSmem.offset0,@object
	.size		.nv.reservedSmem.offset0,0x4
	.type		.nv.reservedSmem.cap,@object
	.size		.nv.reservedSmem.cap,0x4
